//
// Generated by NVIDIA NVVM Compiler
//
// Compiler Build ID: CL-36424714
// Cuda compilation tools, release 13.0, V13.0.88
// Based on NVVM 20.0.0
//

.version 9.0
.target sm_100
.address_size 64

	// .globl	_Z16AddVector_Float4PKfS0_Pfj

.visible .entry _Z16AddVector_Float4PKfS0_Pfj(
	.param .u64 .ptr .align 1 _Z16AddVector_Float4PKfS0_Pfj_param_0,
	.param .u64 .ptr .align 1 _Z16AddVector_Float4PKfS0_Pfj_param_1,
	.param .u64 .ptr .align 1 _Z16AddVector_Float4PKfS0_Pfj_param_2,
	.param .u32 _Z16AddVector_Float4PKfS0_Pfj_param_3
)
{
	.reg .pred 	%p<2>;
	.reg .b32 	%r<7>;
	.reg .b32 	%f<13>;
	.reg .b64 	%rd<11>;

	ld.param.u64 	%rd1, [_Z16AddVector_Float4PKfS0_Pfj_param_0];
	ld.param.u64 	%rd2, [_Z16AddVector_Float4PKfS0_Pfj_param_1];
	ld.param.u64 	%rd3, [_Z16AddVector_Float4PKfS0_Pfj_param_2];
	ld.param.u32 	%r2, [_Z16AddVector_Float4PKfS0_Pfj_param_3];
	mov.u32 	%r3, %ctaid.x;
	mov.u32 	%r4, %ntid.x;
	mov.u32 	%r5, %tid.x;
	mad.lo.s32 	%r1, %r3, %r4, %r5;
	shl.b32 	%r6, %r1, 2;
	setp.ge.u32 	%p1, %r6, %r2;
	@%p1 bra 	$L__BB0_2;
	cvta.to.global.u64 	%rd4, %rd1;
	cvta.to.global.u64 	%rd5, %rd2;
	cvta.to.global.u64 	%rd6, %rd3;
	mul.wide.s32 	%rd7, %r1, 16;
	add.s64 	%rd8, %rd4, %rd7;
	ld.global.v4.f32 	{%f1, %f2, %f3, %f4}, [%rd8];
	add.s64 	%rd9, %rd5, %rd7;
	ld.global.v4.f32 	{%f5, %f6, %f7, %f8}, [%rd9];
	add.f32 	%f9, %f1, %f5;
	add.f32 	%f10, %f2, %f6;
	add.f32 	%f11, %f3, %f7;
	add.f32 	%f12, %f4, %f8;
	add.s64 	%rd10, %rd6, %rd7;
	st.global.v4.f32 	[%rd10], {%f9, %f10, %f11, %f12};
$L__BB0_2:
	ret;

}


// ===== COMPILED SASS (sm_100) =====

	.target	sm_100

	.elftype	@"ET_EXEC"


//--------------------- .note.nv.tkinfo           --------------------------
	.section	.note.nv.tkinfo,"",@"SHT_NOTE"
	.sectionflags	@"SHF_NOTE_NV_TKINFO"
	.tkinfo
        /*0018*/ 	.word	0x00000002
        /*0030*/ 	.string	""
        /*0030*/ 	.string	"ptxas"
        /*0030*/ 	.string	"Cuda compilation tools, release 13.0, V13.0.88"
        /*0030*/ 	.string	"Build cuda_13.0.r13.0/compiler.36424714_0"
        /*0030*/ 	.string	"-arch sm_100 -m 64 "



//--------------------- .note.nv.cuinfo           --------------------------
	.section	.note.nv.cuinfo,"",@"SHT_NOTE"
	.sectionflags	@"SHF_NOTE_NV_CUINFO"
        /*0018*/ 	.short	0x0002
        /*001a*/ 	.short	0x0064
        /*001c*/ 	.short	0x0082
	.zero		2


//--------------------- .nv.info                  --------------------------
	.section	.nv.info,"",@"SHT_CUDA_INFO"
	.align	4


	//----- nvinfo : EIATTR_REGCOUNT
	.align		4
        /*0000*/ 	.byte	0x04, 0x2f
        /*0002*/ 	.short	(.L_1 - .L_0)
	.align		4
.L_0:
        /*0004*/ 	.word	index@(_Z16AddVector_Float4PKfS0_Pfj)
        /*0008*/ 	.word	0x00000016


	//----- nvinfo : EIATTR_FRAME_SIZE
	.align		4
.L_1:
        /*000c*/ 	.byte	0x04, 0x11
        /*000e*/ 	.short	(.L_3 - .L_2)
	.align		4
.L_2:
        /*0010*/ 	.word	index@(_Z16AddVector_Float4PKfS0_Pfj)
        /*0014*/ 	.word	0x00000000


	//----- nvinfo : EIATTR_MIN_STACK_SIZE
	.align		4
.L_3:
        /*0018*/ 	.byte	0x04, 0x12
        /*001a*/ 	.short	(.L_5 - .L_4)
	.align		4
.L_4:
        /*001c*/ 	.word	index@(_Z16AddVector_Float4PKfS0_Pfj)
        /*0020*/ 	.word	0x00000000
.L_5:


//--------------------- .nv.compat                --------------------------
	.section	.nv.compat,"",@"SHT_CUDA_COMPAT_INFO"
	.align	4
        /*0000*/ 	.byte	0x02, 0x09, 0x00, 0x00, 0x02, 0x02, 0x01, 0x00, 0x02, 0x05, 0x05, 0x00, 0x03, 0x07, 0x01, 0x01
        /*0010*/ 	.byte	0x02, 0x03, 0x00, 0x00, 0x02, 0x06, 0x01, 0x00, 0x04, 0x0b, 0x08, 0x00, 0x09, 0x00, 0x00, 0x00
        /*0020*/ 	.byte	0x00, 0x00, 0x00, 0x00


//--------------------- .nv.info._Z16AddVector_Float4PKfS0_Pfj --------------------------
	.section	.nv.info._Z16AddVector_Float4PKfS0_Pfj,"",@"SHT_CUDA_INFO"
	.sectionflags	@""
	.align	4


	//----- nvinfo : EIATTR_CUDA_API_VERSION
	.align		4
        /*0000*/ 	.byte	0x04, 0x37
        /*0002*/ 	.short	(.L_7 - .L_6)
.L_6:
        /*0004*/ 	.word	0x00000082


	//----- nvinfo : EIATTR_KPARAM_INFO
	.align		4
.L_7:
        /*0008*/ 	.byte	0x04, 0x17
        /*000a*/ 	.short	(.L_9 - .L_8)
.L_8:
        /*000c*/ 	.word	0x00000000
        /*0010*/ 	.short	0x0003
        /*0012*/ 	.short	0x0018
        /*0014*/ 	.byte	0x00, 0xf0, 0x11, 0x00


	//----- nvinfo : EIATTR_KPARAM_INFO
	.align		4
.L_9:
        /*0018*/ 	.byte	0x04, 0x17
        /*001a*/ 	.short	(.L_11 - .L_10)
.L_10:
        /*001c*/ 	.word	0x00000000
        /*0020*/ 	.short	0x0002
        /*0022*/ 	.short	0x0010
        /*0024*/ 	.byte	0x00, 0xf5, 0x21, 0x00


	//----- nvinfo : EIATTR_KPARAM_INFO
	.align		4
.L_11:
        /*0028*/ 	.byte	0x04, 0x17
        /*002a*/ 	.short	(.L_13 - .L_12)
.L_12:
        /*002c*/ 	.word	0x00000000
        /*0030*/ 	.short	0x0001
        /*0032*/ 	.short	0x0008
        /*0034*/ 	.byte	0x00, 0xf5, 0x21, 0x00


	//----- nvinfo : EIATTR_KPARAM_INFO
	.align		4
.L_13:
        /*0038*/ 	.byte	0x04, 0x17
        /*003a*/ 	.short	(.L_15 - .L_14)
.L_14:
        /*003c*/ 	.word	0x00000000
        /*0040*/ 	.short	0x0000
        /*0042*/ 	.short	0x0000
        /*0044*/ 	.byte	0x00, 0xf5, 0x21, 0x00


	//----- nvinfo : EIATTR_SPARSE_MMA_MASK
	.align		4
.L_15:
        /*0048*/ 	.byte	0x03, 0x50
        /*004a*/ 	.short	0x0000


	//----- nvinfo : EIATTR_MAXREG_COUNT
	.align		4
        /*004c*/ 	.byte	0x03, 0x1b
        /*004e*/ 	.short	0x00ff


	//----- nvinfo : EIATTR_MERCURY_ISA_VERSION
	.align		4
        /*0050*/ 	.byte	0x03, 0x5f
        /*0052*/ 	.short	0x0101


	//----- nvinfo : EIATTR_VRC_CTA_INIT_COUNT
	.align		4
        /*0054*/ 	.byte	0x02, 0x4a
	.zero		1
	.zero		1


	//----- nvinfo : EIATTR_EXIT_INSTR_OFFSETS
	.align		4
        /*0058*/ 	.byte	0x04, 0x1c
        /*005a*/ 	.short	(.L_17 - .L_16)


	//   ....[0]....
.L_16:
        /*005c*/ 	.word	0x00000080


	//   ....[1]....
        /*0060*/ 	.word	0x00000170


	//----- nvinfo : EIATTR_CBANK_PARAM_SIZE
	.align		4
.L_17:
        /*0064*/ 	.byte	0x03, 0x19
        /*0066*/ 	.short	0x001c


	//----- nvinfo : EIATTR_PARAM_CBANK
	.align		4
        /*0068*/ 	.byte	0x04, 0x0a
        /*006a*/ 	.short	(.L_19 - .L_18)
	.align		4
.L_18:
        /*006c*/ 	.word	index@(.nv.constant0._Z16AddVector_Float4PKfS0_Pfj)
        /*0070*/ 	.short	0x0380
        /*0072*/ 	.short	0x001c


	//----- nvinfo : EIATTR_SW_WAR
	.align		4
.L_19:
        /*0074*/ 	.byte	0x04, 0x36
        /*0076*/ 	.short	(.L_21 - .L_20)
.L_20:
        /*0078*/ 	.word	0x00000008
.L_21:


//--------------------- .nv.callgraph             --------------------------
	.section	.nv.callgraph,"",@"SHT_CUDA_CALLGRAPH"
	.align	4
	.sectionentsize	8
	.align		4
        /*0000*/ 	.word	0x00000000
	.align		4
        /*0004*/ 	.word	0xffffffff
	.align		4
        /*0008*/ 	.word	0x00000000
	.align		4
        /*000c*/ 	.word	0xfffffffe
	.align		4
        /*0010*/ 	.word	0x00000000
	.align		4
        /*0014*/ 	.word	0xfffffffd
	.align		4
        /*0018*/ 	.word	0x00000000
	.align		4
        /*001c*/ 	.word	0xfffffffc


//--------------------- .text._Z16AddVector_Float4PKfS0_Pfj --------------------------
	.section	.text._Z16AddVector_Float4PKfS0_Pfj,"ax",@progbits
	.align	128
        .global         _Z16AddVector_Float4PKfS0_Pfj
        .type           _Z16AddVector_Float4PKfS0_Pfj,@function
        .size           _Z16AddVector_Float4PKfS0_Pfj,(.L_x_1 - _Z16AddVector_Float4PKfS0_Pfj)
        .other          _Z16AddVector_Float4PKfS0_Pfj,@"STO_CUDA_ENTRY STV_DEFAULT"
_Z16AddVector_Float4PKfS0_Pfj:
.text._Z16AddVector_Float4PKfS0_Pfj:
[----:B------:R-:W-:Y:S01]  /*0000*/  LDC R1, c[0x0][0x37c] ;  /* 0x0000df00ff017b82 */ /* 0x000fe20000000800 */
[----:B------:R-:W0:Y:S07]  /*0010*/  S2R R0, SR_TID.X ;  /* 0x0000000000007919 */ /* 0x000e2e0000002100 */
[----:B------:R-:W0:Y:S01]  /*0020*/  S2UR UR4, SR_CTAID.X ;  /* 0x00000000000479c3 */ /* 0x000e220000002500 */
[----:B------:R-:W1:Y:S07]  /*0030*/  LDCU UR5, c[0x0][0x398] ;  /* 0x00007300ff0577ac */ /* 0x000e6e0008000800 */
[----:B------:R-:W0:Y:S02]  /*0040*/  LDC R9, c[0x0][0x360] ;  /* 0x0000d800ff097b82 */ /* 0x000e240000000800 */
[----:B0-----:R-:W-:-:S05]  /*0050*/  IMAD R9, R9, UR4, R0 ;  /* 0x0000000409097c24 */ /* 0x001fca000f8e0200 */
[----:B------:R-:W-:-:S04]  /*0060*/  SHF.L.U32 R0, R9, 0x2, RZ ;  /* 0x0000000209007819 */ /* 0x000fc800000006ff */
[----:B-1----:R-:W-:-:S13]  /*0070*/  ISETP.GE.U32.AND P0, PT, R0, UR5, PT ;  /* 0x0000000500007c0c */ /* 0x002fda000bf06070 */
[----:B------:R-:W-:Y:S05]  /*0080*/  @P0 EXIT ;  /* 0x000000000000094d */ /* 0x000fea0003800000 */
[----:B------:R-:W0:Y:S01]  /*0090*/  LDC.64 R2, c[0x0][0x380] ;  /* 0x0000e000ff027b82 */ /* 0x000e220000000a00 */
[----:B------:R-:W1:Y:S07]  /*00a0*/  LDCU.64 UR4, c[0x0][0x358] ;  /* 0x00006b00ff0477ac */ /* 0x000e6e0008000a00 */
[----:B------:R-:W2:Y:S08]  /*00b0*/  LDC.64 R4, c[0x0][0x388] ;  /* 0x0000e200ff047b82 */ /* 0x000eb00000000a00 */
[----:B------:R-:W3:Y:S01]  /*00c0*/  LDC.64 R6, c[0x0][0x390] ;  /* 0x0000e400ff067b82 */ /* 0x000ee20000000a00 */
[----:B0-----:R-:W-:-:S05]  /*00d0*/  IMAD.WIDE R2, R9, 0x10, R2 ;  /* 0x0000001009027825 */ /* 0x001fca00078e0202 */
[----:B-1----:R-:W4:Y:S01]  /*00e0*/  LDG.E.128 R12, desc[UR4][R2.64] ;  /* 0x00000004020c7981 */ /* 0x002f22000c1e1d00 */
[----:B--2---:R-:W-:-:S05]  /*00f0*/  IMAD.WIDE R4, R9, 0x10, R4 ;  /* 0x0000001009047825 */ /* 0x004fca00078e0204 */
[----:B------:R-:W4:Y:S01]  /*0100*/  LDG.E.128 R16, desc[UR4][R4.64] ;  /* 0x0000000404107981 */ /* 0x000f22000c1e1d00 */
[----:B---3--:R-:W-:-:S04]  /*0110*/  IMAD.WIDE R6, R9, 0x10, R6 ;  /* 0x0000001009067825 */ /* 0x008fc800078e0206 */
[----:B----4-:R-:W-:Y:S01]  /*0120*/  FADD R12, R12, R16 ;  /* 0x000000100c0c7221 */ /* 0x010fe20000000000 */
[----:B------:R-:W-:Y:S01]  /*0130*/  FADD R13, R13, R17 ;  /* 0x000000110d0d7221 */ /* 0x000fe20000000000 */
[----:B------:R-:W-:Y:S01]  /*0140*/  FADD R14, R14, R18 ;  /* 0x000000120e0e7221 */ /* 0x000fe20000000000 */
[----:B------:R-:W-:-:S05]  /*0150*/  FADD R15, R15, R19 ;  /* 0x000000130f0f7221 */ /* 0x000fca0000000000 */
[----:B------:R-:W-:Y:S01]  /*0160*/  STG.E.128 desc[UR4][R6.64], R12 ;  /* 0x0000000c06007986 */ /* 0x000fe2000c101d04 */
[----:B------:R-:W-:Y:S05]  /*0170*/  EXIT ;  /* 0x000000000000794d */ /* 0x000fea0003800000 */
.L_x_0:
[----:B------:R-:W-:-:S00]  /*0180*/  BRA `(.L_x_0) ;  /* 0xfffffffc00fc7947 */ /* 0x000fc0000383ffff */
[----:B------:R-:W-:-:S00]  /*0190*/  NOP ;  /* 0x0000000000007918 */ /* 0x000fc00000000000 */
        /* <DEDUP_REMOVED lines=14> */
.L_x_1:


//--------------------- .nv.shared.reserved.0     --------------------------
	.section	.nv.shared.reserved.0,"aw",@nobits
	.weak		__nv_reservedSMEM_offset_0_alias
	.size		__nv_reservedSMEM_offset_0_alias, 0, 64
	.other		__nv_reservedSMEM_offset_0_alias,@"STO_CUDA_RESERVED_SHARED STV_DEFAULT"
__nv_reservedSMEM_offset_0_alias:
	.zero		0
	.zero		64


//--------------------- .nv.constant0._Z16AddVector_Float4PKfS0_Pfj --------------------------
	.section	.nv.constant0._Z16AddVector_Float4PKfS0_Pfj,"a",@progbits
	.sectionflags	@""
	.align	4
.nv.constant0._Z16AddVector_Float4PKfS0_Pfj:
	.zero		924


//--------------------- SYMBOLS --------------------------

	.type		.nv.reservedSmem.offset0,@object
	.size		.nv.reservedSmem.offset0,0x4
